	.headerflags	@"EF_CUDA_TEXMODE_UNIFIED EF_CUDA_64BIT_ADDRESS EF_CUDA_ACCELERATORS EF_CUDA_SM90 EF_CUDA_VIRTUAL_SM(EF_CUDA_SM90)"
	.elftype	@"ET_EXEC"


//--------------------- .nv.info                  --------------------------
	.section	.nv.info,"",@"SHT_CUDA_INFO"
	.align	4


	//----- nvinfo : EIATTR_REGCOUNT
	.align		4
        /*0000*/ 	.byte	0x04, 0x2f
        /*0002*/ 	.short	(.L_1 - .L_0)
	.align		4
.L_0:
        /*0004*/ 	.word	index@(triton_poi_fused__prelu_kernel_convolution_17)
        /*0008*/ 	.word	0x00000013


	//----- nvinfo : EIATTR_MIN_STACK_SIZE
	.align		4
.L_1:
        /*000c*/ 	.byte	0x04, 0x12
        /*000e*/ 	.short	(.L_3 - .L_2)
	.align		4
.L_2:
        /*0010*/ 	.word	index@(triton_poi_fused__prelu_kernel_convolution_17)
        /*0014*/ 	.word	0x00000000


	//----- nvinfo : EIATTR_FRAME_SIZE
	.align		4
.L_3:
        /*0018*/ 	.byte	0x04, 0x11
        /*001a*/ 	.short	(.L_5 - .L_4)
	.align		4
.L_4:
        /*001c*/ 	.word	index@(triton_poi_fused__prelu_kernel_convolution_17)
        /*0020*/ 	.word	0x00000000


	//----- nvinfo : EIATTR_MIN_STACK_SIZE
	.align		4
.L_5:
        /*0024*/ 	.byte	0x04, 0x12
        /*0026*/ 	.short	(.L_7 - .L_6)
	.align		4
.L_6:
        /*0028*/ 	.word	index@(triton_poi_fused__prelu_kernel_convolution_17)
        /*002c*/ 	.word	0x00000000
.L_7:


//--------------------- .nv.info.triton_poi_fused__prelu_kernel_convolution_17 --------------------------
	.section	.nv.info.triton_poi_fused__prelu_kernel_convolution_17,"",@"SHT_CUDA_INFO"
	.sectionflags	@""
	.align	4


	//----- nvinfo : EIATTR_CUDA_API_VERSION
	.align		4
        /*0000*/ 	.byte	0x04, 0x37
        /*0002*/ 	.short	(.L_9 - .L_8)
.L_8:
        /*0004*/ 	.word	0x0000007c


	//----- nvinfo : EIATTR_KPARAM_INFO
	.align		4
.L_9:
        /*0008*/ 	.byte	0x04, 0x17
        /*000a*/ 	.short	(.L_11 - .L_10)
.L_10:
        /*000c*/ 	.word	0x00000000
        /*0010*/ 	.short	0x0004
        /*0012*/ 	.short	0x0020
        /*0014*/ 	.byte	0x00, 0xf0, 0x11, 0x00


	//----- nvinfo : EIATTR_KPARAM_INFO
	.align		4
.L_11:
        /*0018*/ 	.byte	0x04, 0x17
        /*001a*/ 	.short	(.L_13 - .L_12)
.L_12:
        /*001c*/ 	.word	0x00000000
        /*0020*/ 	.short	0x0003
        /*0022*/ 	.short	0x0018
        /*0024*/ 	.byte	0x00, 0xf4, 0x21, 0x00


	//----- nvinfo : EIATTR_KPARAM_INFO
	.align		4
.L_13:
        /*0028*/ 	.byte	0x04, 0x17
        /*002a*/ 	.short	(.L_15 - .L_14)
.L_14:
        /*002c*/ 	.word	0x00000000
        /*0030*/ 	.short	0x0002
        /*0032*/ 	.short	0x0010
        /*0034*/ 	.byte	0x00, 0xf4, 0x21, 0x00


	//----- nvinfo : EIATTR_KPARAM_INFO
	.align		4
.L_15:
        /*0038*/ 	.byte	0x04, 0x17
        /*003a*/ 	.short	(.L_17 - .L_16)
.L_16:
        /*003c*/ 	.word	0x00000000
        /*0040*/ 	.short	0x0001
        /*0042*/ 	.short	0x0008
        /*0044*/ 	.byte	0x00, 0xf4, 0x21, 0x00


	//----- nvinfo : EIATTR_KPARAM_INFO
	.align		4
.L_17:
        /*0048*/ 	.byte	0x04, 0x17
        /*004a*/ 	.short	(.L_19 - .L_18)
.L_18:
        /*004c*/ 	.word	0x00000000
        /*0050*/ 	.short	0x0000
        /*0052*/ 	.short	0x0000
        /*0054*/ 	.byte	0x00, 0xf4, 0x21, 0x00


	//----- nvinfo : EIATTR_SPARSE_MMA_MASK
	.align		4
.L_19:
        /*0058*/ 	.byte	0x03, 0x50
        /*005a*/ 	.short	0x0000


	//----- nvinfo : EIATTR_MAXREG_COUNT
	.align		4
        /*005c*/ 	.byte	0x03, 0x1b
        /*005e*/ 	.short	0x00ff


	//----- nvinfo : EIATTR_EXIT_INSTR_OFFSETS
	.align		4
        /*0060*/ 	.byte	0x04, 0x1c
        /*0062*/ 	.short	(.L_21 - .L_20)


	//   ....[0]....
.L_20:
        /*0064*/ 	.word	0x00000280


	//----- nvinfo : EIATTR_REQNTID
	.align		4
.L_21:
        /*0068*/ 	.byte	0x04, 0x10
        /*006a*/ 	.short	(.L_23 - .L_22)
.L_22:
        /*006c*/ 	.word	0x00000080
        /*0070*/ 	.word	0x00000001
        /*0074*/ 	.word	0x00000001


	//----- nvinfo : EIATTR_CBANK_PARAM_SIZE
	.align		4
.L_23:
        /*0078*/ 	.byte	0x03, 0x19
        /*007a*/ 	.short	0x0024


	//----- nvinfo : EIATTR_PARAM_CBANK
	.align		4
        /*007c*/ 	.byte	0x04, 0x0a
        /*007e*/ 	.short	(.L_25 - .L_24)
	.align		4
.L_24:
        /*0080*/ 	.word	index@(.nv.constant0.triton_poi_fused__prelu_kernel_convolution_17)
        /*0084*/ 	.short	0x0210
        /*0086*/ 	.short	0x0024


	//----- nvinfo : EIATTR_SW_WAR
	.align		4
.L_25:
        /*0088*/ 	.byte	0x04, 0x36
        /*008a*/ 	.short	(.L_27 - .L_26)
.L_26:
        /*008c*/ 	.word	0x00000008
.L_27:


//--------------------- .nv.callgraph             --------------------------
	.section	.nv.callgraph,"",@"SHT_CUDA_CALLGRAPH"
	.align	4
	.sectionentsize	8
	.align		4
        /*0000*/ 	.word	0x00000000
	.align		4
        /*0004*/ 	.word	0xffffffff
	.align		4
        /*0008*/ 	.word	0x00000000
	.align		4
        /*000c*/ 	.word	0xfffffffe
	.align		4
        /*0010*/ 	.word	0x00000000
	.align		4
        /*0014*/ 	.word	0xfffffffd
	.align		4
        /*0018*/ 	.word	0x00000000
	.align		4
        /*001c*/ 	.word	0xfffffffc


//--------------------- .text.triton_poi_fused__prelu_kernel_convolution_17 --------------------------
	.section	.text.triton_poi_fused__prelu_kernel_convolution_17,"ax",@progbits
	.align	128
        .global         triton_poi_fused__prelu_kernel_convolution_17
        .type           triton_poi_fused__prelu_kernel_convolution_17,@function
        .size           triton_poi_fused__prelu_kernel_convolution_17,(.L_x_1 - triton_poi_fused__prelu_kernel_convolution_17)
        .other          triton_poi_fused__prelu_kernel_convolution_17,@"STO_CUDA_ENTRY STV_DEFAULT"
triton_poi_fused__prelu_kernel_convolution_17:
.text.triton_poi_fused__prelu_kernel_convolution_17:
[----:B------:R-:W-:Y:S01]  /*0000*/  LDC R1, c[0x0][0x28] ;  /* 0x00000a00ff017b82 */ /* 0x000fe20000000800 */
[----:B------:R-:W1:Y:S07]  /*0010*/  S2R R0, SR_TID.X ;  /* 0x0000000000007919 */ /* 0x000e6e0000002100 */
[----:B------:R-:W2:Y:S01]  /*0020*/  LDC.64 R8, c[0x0][0x218] ;  /* 0x00008600ff087b82 */ /* 0x000ea20000000a00 */
[----:B------:R-:W-:Y:S01]  /*0030*/  ULDC.64 UR4, c[0x0][0x208] ;  /* 0x0000820000047ab9 */ /* 0x000fe20000000a00 */
[----:B------:R-:W3:Y:S06]  /*0040*/  S2R R5, SR_CTAID.X ;  /* 0x0000000000057919 */ /* 0x000eec0000002500 */
[----:B------:R-:W4:Y:S08]  /*0050*/  LDC.64 R2, c[0x0][0x210] ;  /* 0x00008400ff027b82 */ /* 0x000f300000000a00 */
[----:B------:R-:W5:Y:S08]  /*0060*/  LDC.64 R12, c[0x0][0x220] ;  /* 0x00008800ff0c7b82 */ /* 0x000f700000000a00 */
[----:B------:R-:W2:Y:S01]  /*0070*/  LDC.64 R14, c[0x0][0x228] ;  /* 0x00008a00ff0e7b82 */ /* 0x000ea20000000a00 */
[----:B-1----:R-:W-:Y:S01]  /*0080*/  IMAD.SHL.U32 R0, R0, 0x4, RZ ;  /* 0x0000000400007824 */ /* 0x002fe200078e00ff */
[----:B---3--:R-:W-:-:S04]  /*0090*/  SHF.R.S32.HI R4, RZ, 0x16, R5 ;  /* 0x00000016ff047819 */ /* 0x008fc80000011405 */
[----:B------:R-:W-:Y:S01]  /*00a0*/  LOP3.LUT R0, R0, 0x1fc, RZ, 0xc0, !PT ;  /* 0x000001fc00007812 */ /* 0x000fe200078ec0ff */
[----:B-----5:R-:W3:Y:S03]  /*00b0*/  LDG.E R12, desc[UR4][R12.64] ;  /* 0x000000040c0c7981 */ /* 0x020ee6000c1e1900 */
[----:B------:R-:W-:Y:S02]  /*00c0*/  LEA R0, R5, R0, 0x9 ;  /* 0x0000000005007211 */ /* 0x000fe400078e48ff */
[----:B------:R-:W-:-:S03]  /*00d0*/  SGXT R5, R4, 0x1 ;  /* 0x000000010405781a */ /* 0x000fc60000000200 */
[----:B----4-:R-:W-:Y:S01]  /*00e0*/  IMAD.WIDE R2, R0, 0x4, R2 ;  /* 0x0000000400027825 */ /* 0x010fe200078e0202 */
[----:B------:R-:W-:-:S04]  /*00f0*/  LEA.HI R5, R5, R0, RZ, 0x6 ;  /* 0x0000000005057211 */ /* 0x000fc800078f30ff */
[----:B------:R-:W-:-:S05]  /*0100*/  LOP3.LUT R5, R5, 0xffffffc0, RZ, 0xc0, !PT ;  /* 0xffffffc005057812 */ /* 0x000fca00078ec0ff */
[----:B------:R-:W-:-:S04]  /*0110*/  IMAD.IADD R5, R0, 0x1, -R5 ;  /* 0x0000000100057824 */ /* 0x000fc800078e0a05 */
[----:B--2---:R-:W-:Y:S02]  /*0120*/  IMAD.WIDE R8, R5, 0x4, R8 ;  /* 0x0000000405087825 */ /* 0x004fe400078e0208 */
[----:B------:R-:W2:Y:S04]  /*0130*/  LDG.E.128 R4, desc[UR4][R2.64] ;  /* 0x0000000402047981 */ /* 0x000ea8000c1e1d00 */
[----:B------:R-:W2:Y:S02]  /*0140*/  LDG.E.EL.128 R8, desc[UR4][R8.64] ;  /* 0x0000000408087981 */ /* 0x000ea4000c2e1d00 */
[C---:B--2---:R-:W-:Y:S01]  /*0150*/  FSETP.GT.AND P3, PT, R4.reuse, -R8, PT ;  /* 0x800000080400720b */ /* 0x044fe20003f64000 */
[----:B------:R-:W-:Y:S01]  /*0160*/  FADD R4, R4, R8 ;  /* 0x0000000804047221 */ /* 0x000fe20000000000 */
[C---:B------:R-:W-:Y:S01]  /*0170*/  FSETP.GT.AND P2, PT, R5.reuse, -R9, PT ;  /* 0x800000090500720b */ /* 0x040fe20003f44000 */
[----:B------:R-:W-:Y:S01]  /*0180*/  FADD R5, R5, R9 ;  /* 0x0000000905057221 */ /* 0x000fe20000000000 */
[C---:B------:R-:W-:Y:S01]  /*0190*/  FSETP.GT.AND P1, PT, R6.reuse, -R10, PT ;  /* 0x8000000a0600720b */ /* 0x040fe20003f24000 */
[----:B------:R-:W-:Y:S01]  /*01a0*/  FADD R6, R6, R10 ;  /* 0x0000000a06067221 */ /* 0x000fe20000000000 */
[C---:B------:R-:W-:Y:S01]  /*01b0*/  FSETP.GT.AND P0, PT, R7.reuse, -R11, PT ;  /* 0x8000000b0700720b */ /* 0x040fe20003f04000 */
[----:B------:R-:W-:Y:S01]  /*01c0*/  FADD R7, R7, R11 ;  /* 0x0000000b07077221 */ /* 0x000fe20000000000 */
[C---:B---3--:R-:W-:Y:S01]  /*01d0*/  FMUL R9, R12.reuse, R4 ;  /* 0x000000040c097220 */ /* 0x048fe20000400000 */
[C---:B------:R-:W-:Y:S01]  /*01e0*/  FMUL R10, R12.reuse, R5 ;  /* 0x000000050c0a7220 */ /* 0x040fe20000400000 */
[C---:B------:R-:W-:Y:S01]  /*01f0*/  FMUL R11, R12.reuse, R6 ;  /* 0x000000060c0b7220 */ /* 0x040fe20000400000 */
[----:B------:R-:W-:-:S02]  /*0200*/  FMUL R16, R12, R7 ;  /* 0x000000070c107220 */ /* 0x000fc40000400000 */
[----:B------:R-:W-:Y:S02]  /*0210*/  FSEL R8, R4, R9, P3 ;  /* 0x0000000904087208 */ /* 0x000fe40001800000 */
[----:B------:R-:W-:Y:S01]  /*0220*/  FSEL R9, R5, R10, P2 ;  /* 0x0000000a05097208 */ /* 0x000fe20001000000 */
[----:B0-----:R-:W-:Y:S01]  /*0230*/  IMAD.WIDE R12, R0, 0x4, R14 ;  /* 0x00000004000c7825 */ /* 0x001fe200078e020e */
[----:B------:R-:W-:Y:S02]  /*0240*/  FSEL R10, R6, R11, P1 ;  /* 0x0000000b060a7208 */ /* 0x000fe40000800000 */
[----:B------:R-:W-:Y:S01]  /*0250*/  FSEL R11, R7, R16, P0 ;  /* 0x00000010070b7208 */ /* 0x000fe20000000000 */
[----:B------:R-:W-:Y:S04]  /*0260*/  STG.E.128 desc[UR4][R2.64], R4 ;  /* 0x0000000402007986 */ /* 0x000fe8000c101d04 */
[----:B------:R-:W-:Y:S01]  /*0270*/  STG.E.128 desc[UR4][R12.64], R8 ;  /* 0x000000080c007986 */ /* 0x000fe2000c101d04 */
[----:B------:R-:W-:Y:S05]  /*0280*/  EXIT ;  /* 0x000000000000794d */ /* 0x000fea0003800000 */
.L_x_0:
[----:B------:R-:W-:-:S00]  /*0290*/  BRA `(.L_x_0) ;  /* 0xfffffffc00fc7947 */ /* 0x000fc0000383ffff */
[----:B------:R-:W-:-:S00]  /*02a0*/  NOP ;  /* 0x0000000000007918 */ /* 0x000fc00000000000 */
        /* <DEDUP_REMOVED lines=13> */
.L_x_1:


//--------------------- .nv.constant0.triton_poi_fused__prelu_kernel_convolution_17 --------------------------
	.section	.nv.constant0.triton_poi_fused__prelu_kernel_convolution_17,"a",@progbits
	.sectionflags	@""
	.align	4
.nv.constant0.triton_poi_fused__prelu_kernel_convolution_17:
	.zero		564
